//
// Generated by NVIDIA NVVM Compiler
//
// Compiler Build ID: CL-36424714
// Cuda compilation tools, release 13.0, V13.0.88
// Based on NVVM 20.0.0
//

.version 9.0
.target sm_100
.address_size 64

	// .globl	_Z9add_arrayPiS_S_
.extern .func  (.param .b32 func_retval0) vprintf
(
	.param .b64 vprintf_param_0,
	.param .b64 vprintf_param_1
)
;
.global .align 1 .b8 $str[73] = {37, 100, 32, 37, 100, 32, 37, 100, 32, 32, 32, 32, 32, 105, 110, 100, 101, 120, 58, 32, 37, 50, 100, 44, 32, 37, 50, 100, 32, 32, 32, 32, 32, 32, 98, 108, 111, 99, 107, 58, 32, 37, 50, 100, 44, 32, 37, 50, 100, 32, 32, 32, 32, 32, 32, 116, 104, 114, 101, 97, 100, 58, 32, 37, 50, 100, 44, 32, 37, 50, 100, 10};
.global .align 1 .b8 $str$1[62] = {37, 100, 32, 37, 100, 32, 37, 100, 9, 9, 105, 110, 100, 101, 120, 58, 32, 37, 50, 100, 44, 32, 37, 50, 100, 9, 9, 98, 108, 111, 99, 107, 58, 32, 37, 50, 100, 44, 32, 37, 50, 100, 9, 9, 116, 104, 114, 101, 97, 100, 58, 32, 37, 50, 100, 44, 32, 37, 50, 100, 10};

.visible .entry _Z9add_arrayPiS_S_(
	.param .u64 .ptr .align 1 _Z9add_arrayPiS_S__param_0,
	.param .u64 .ptr .align 1 _Z9add_arrayPiS_S__param_1,
	.param .u64 .ptr .align 1 _Z9add_arrayPiS_S__param_2
)
{
	.local .align 8 .b8 	__local_depot0[40];
	.reg .b64 	%SP;
	.reg .b64 	%SPL;
	.reg .b32 	%r<18>;
	.reg .b64 	%rd<15>;

	mov.u64 	%SPL, __local_depot0;
	cvta.local.u64 	%SP, %SPL;
	ld.param.u64 	%rd1, [_Z9add_arrayPiS_S__param_0];
	ld.param.u64 	%rd2, [_Z9add_arrayPiS_S__param_1];
	ld.param.u64 	%rd3, [_Z9add_arrayPiS_S__param_2];
	cvta.to.global.u64 	%rd4, %rd3;
	cvta.to.global.u64 	%rd5, %rd2;
	cvta.to.global.u64 	%rd6, %rd1;
	add.u64 	%rd7, %SP, 0;
	add.u64 	%rd8, %SPL, 0;
	mov.u32 	%r1, %ctaid.x;
	mov.u32 	%r2, %ntid.x;
	mov.u32 	%r3, %tid.x;
	mad.lo.s32 	%r4, %r1, %r2, %r3;
	mov.u32 	%r5, %ctaid.y;
	mov.u32 	%r6, %ntid.y;
	mov.u32 	%r7, %tid.y;
	mad.lo.s32 	%r8, %r5, %r6, %r7;
	shl.b32 	%r9, %r4, 10;
	add.s32 	%r10, %r9, %r8;
	mul.wide.s32 	%rd9, %r10, 4;
	add.s64 	%rd10, %rd6, %rd9;
	ld.global.u32 	%r11, [%rd10];
	add.s64 	%rd11, %rd5, %rd9;
	ld.global.u32 	%r12, [%rd11];
	add.s32 	%r13, %r12, %r11;
	add.s64 	%rd12, %rd4, %rd9;
	st.global.u32 	[%rd12], %r13;
	ld.global.u32 	%r14, [%rd10];
	ld.global.u32 	%r15, [%rd11];
	st.local.v2.u32 	[%rd8], {%r14, %r15};
	st.local.v2.u32 	[%rd8+8], {%r13, %r4};
	st.local.v2.u32 	[%rd8+16], {%r8, %r1};
	st.local.v2.u32 	[%rd8+24], {%r5, %r3};
	st.local.u32 	[%rd8+32], %r7;
	mov.u64 	%rd13, $str;
	cvta.global.u64 	%rd14, %rd13;
	{ // callseq 0, 0
	.param .b64 param0;
	st.param.b64 	[param0], %rd14;
	.param .b64 param1;
	st.param.b64 	[param1], %rd7;
	.param .b32 retval0;
	call.uni (retval0), 
	vprintf, 
	(
	param0, 
	param1
	);
	ld.param.b32 	%r16, [retval0];
	} // callseq 0
	ret;

}
	// .globl	_Z11build_arrayPiS_S_
.visible .entry _Z11build_arrayPiS_S_(
	.param .u64 .ptr .align 1 _Z11build_arrayPiS_S__param_0,
	.param .u64 .ptr .align 1 _Z11build_arrayPiS_S__param_1,
	.param .u64 .ptr .align 1 _Z11build_arrayPiS_S__param_2
)
{
	.local .align 8 .b8 	__local_depot1[40];
	.reg .b64 	%SP;
	.reg .b64 	%SPL;
	.reg .b32 	%r<18>;
	.reg .b64 	%rd<15>;

	mov.u64 	%SPL, __local_depot1;
	cvta.local.u64 	%SP, %SPL;
	ld.param.u64 	%rd1, [_Z11build_arrayPiS_S__param_0];
	ld.param.u64 	%rd2, [_Z11build_arrayPiS_S__param_1];
	ld.param.u64 	%rd3, [_Z11build_arrayPiS_S__param_2];
	cvta.to.global.u64 	%rd4, %rd3;
	cvta.to.global.u64 	%rd5, %rd2;
	cvta.to.global.u64 	%rd6, %rd1;
	add.u64 	%rd7, %SP, 0;
	add.u64 	%rd8, %SPL, 0;
	mov.u32 	%r1, %ctaid.x;
	mov.u32 	%r2, %ntid.x;
	mov.u32 	%r3, %tid.x;
	mad.lo.s32 	%r4, %r1, %r2, %r3;
	mov.u32 	%r5, %ctaid.y;
	mov.u32 	%r6, %ntid.y;
	mov.u32 	%r7, %tid.y;
	mad.lo.s32 	%r8, %r5, %r6, %r7;
	shl.b32 	%r9, %r4, 10;
	add.s32 	%r10, %r9, %r8;
	mul.wide.s32 	%rd9, %r10, 4;
	add.s64 	%rd10, %rd6, %rd9;
	mov.b32 	%r11, 1;
	st.global.u32 	[%rd10], %r11;
	add.s64 	%rd11, %rd5, %rd9;
	mov.b32 	%r12, 2;
	st.global.u32 	[%rd11], %r12;
	add.s64 	%rd12, %rd4, %rd9;
	mov.b32 	%r13, 3;
	st.global.u32 	[%rd12], %r13;
	ld.global.u32 	%r14, [%rd10];
	ld.global.u32 	%r15, [%rd11];
	st.local.v2.u32 	[%rd8], {%r14, %r15};
	st.local.v2.u32 	[%rd8+8], {%r13, %r4};
	st.local.v2.u32 	[%rd8+16], {%r8, %r1};
	st.local.v2.u32 	[%rd8+24], {%r5, %r3};
	st.local.u32 	[%rd8+32], %r7;
	mov.u64 	%rd13, $str$1;
	cvta.global.u64 	%rd14, %rd13;
	{ // callseq 1, 0
	.param .b64 param0;
	st.param.b64 	[param0], %rd14;
	.param .b64 param1;
	st.param.b64 	[param1], %rd7;
	.param .b32 retval0;
	call.uni (retval0), 
	vprintf, 
	(
	param0, 
	param1
	);
	ld.param.b32 	%r16, [retval0];
	} // callseq 1
	ret;

}


// ===== COMPILED SASS (sm_100) =====

	.target	sm_100

	.elftype	@"ET_EXEC"


//--------------------- .note.nv.tkinfo           --------------------------
	.section	.note.nv.tkinfo,"",@"SHT_NOTE"
	.sectionflags	@"SHF_NOTE_NV_TKINFO"
	.tkinfo
        /*0018*/ 	.word	0x00000002
        /*0030*/ 	.string	""
        /*0030*/ 	.string	"ptxas"
        /*0030*/ 	.string	"Cuda compilation tools, release 13.0, V13.0.88"
        /*0030*/ 	.string	"Build cuda_13.0.r13.0/compiler.36424714_0"
        /*0030*/ 	.string	"-arch sm_100 -m 64 "



//--------------------- .note.nv.cuinfo           --------------------------
	.section	.note.nv.cuinfo,"",@"SHT_NOTE"
	.sectionflags	@"SHF_NOTE_NV_CUINFO"
        /*0018*/ 	.short	0x0002
        /*001a*/ 	.short	0x0064
        /*001c*/ 	.short	0x0082
	.zero		2


//--------------------- .nv.info                  --------------------------
	.section	.nv.info,"",@"SHT_CUDA_INFO"
	.align	4


	//----- nvinfo : EIATTR_REGCOUNT
	.align		4
        /*0000*/ 	.byte	0x04, 0x2f
        /*0002*/ 	.short	(.L_3 - .L_2)
	.align		4
.L_2:
        /*0004*/ 	.word	index@(_Z9add_arrayPiS_S_)
        /*0008*/ 	.word	0x00000018


	//----- nvinfo : EIATTR_FRAME_SIZE
	.align		4
.L_3:
        /*000c*/ 	.byte	0x04, 0x11
        /*000e*/ 	.short	(.L_5 - .L_4)
	.align		4
.L_4:
        /*0010*/ 	.word	index@(_Z9add_arrayPiS_S_)
        /*0014*/ 	.word	0x00000028


	//----- nvinfo : EIATTR_REGCOUNT
	.align		4
.L_5:
        /*0018*/ 	.byte	0x04, 0x2f
        /*001a*/ 	.short	(.L_7 - .L_6)
	.align		4
.L_6:
        /*001c*/ 	.word	index@(_Z11build_arrayPiS_S_)
        /*0020*/ 	.word	0x00000018


	//----- nvinfo : EIATTR_FRAME_SIZE
	.align		4
.L_7:
        /*0024*/ 	.byte	0x04, 0x11
        /*0026*/ 	.short	(.L_9 - .L_8)
	.align		4
.L_8:
        /*0028*/ 	.word	index@(_Z11build_arrayPiS_S_)
        /*002c*/ 	.word	0x00000028


	//----- nvinfo : EIATTR_MIN_STACK_SIZE
	.align		4
.L_9:
        /*0030*/ 	.byte	0x04, 0x12
        /*0032*/ 	.short	(.L_11 - .L_10)
	.align		4
.L_10:
        /*0034*/ 	.word	index@(_Z11build_arrayPiS_S_)
        /*0038*/ 	.word	0x00000028


	//----- nvinfo : EIATTR_MIN_STACK_SIZE
	.align		4
.L_11:
        /*003c*/ 	.byte	0x04, 0x12
        /*003e*/ 	.short	(.L_13 - .L_12)
	.align		4
.L_12:
        /*0040*/ 	.word	index@(_Z9add_arrayPiS_S_)
        /*0044*/ 	.word	0x00000028
.L_13:


//--------------------- .nv.compat                --------------------------
	.section	.nv.compat,"",@"SHT_CUDA_COMPAT_INFO"
	.align	4
        /*0000*/ 	.byte	0x02, 0x09, 0x00, 0x00, 0x02, 0x02, 0x01, 0x00, 0x02, 0x05, 0x05, 0x00, 0x03, 0x07, 0x01, 0x01
        /*0010*/ 	.byte	0x02, 0x03, 0x00, 0x00, 0x02, 0x06, 0x01, 0x00, 0x04, 0x0b, 0x08, 0x00, 0x09, 0x00, 0x00, 0x00
        /*0020*/ 	.byte	0x00, 0x00, 0x00, 0x00


//--------------------- .nv.info._Z11build_arrayPiS_S_ --------------------------
	.section	.nv.info._Z11build_arrayPiS_S_,"",@"SHT_CUDA_INFO"
	.sectionflags	@""
	.align	4


	//----- nvinfo : EIATTR_CUDA_API_VERSION
	.align		4
        /*0000*/ 	.byte	0x04, 0x37
        /*0002*/ 	.short	(.L_15 - .L_14)
.L_14:
        /*0004*/ 	.word	0x00000082


	//----- nvinfo : EIATTR_KPARAM_INFO
	.align		4
.L_15:
        /*0008*/ 	.byte	0x04, 0x17
        /*000a*/ 	.short	(.L_17 - .L_16)
.L_16:
        /*000c*/ 	.word	0x00000000
        /*0010*/ 	.short	0x0002
        /*0012*/ 	.short	0x0010
        /*0014*/ 	.byte	0x00, 0xf5, 0x21, 0x00


	//----- nvinfo : EIATTR_KPARAM_INFO
	.align		4
.L_17:
        /*0018*/ 	.byte	0x04, 0x17
        /*001a*/ 	.short	(.L_19 - .L_18)
.L_18:
        /*001c*/ 	.word	0x00000000
        /*0020*/ 	.short	0x0001
        /*0022*/ 	.short	0x0008
        /*0024*/ 	.byte	0x00, 0xf5, 0x21, 0x00


	//----- nvinfo : EIATTR_KPARAM_INFO
	.align		4
.L_19:
        /*0028*/ 	.byte	0x04, 0x17
        /*002a*/ 	.short	(.L_21 - .L_20)
.L_20:
        /*002c*/ 	.word	0x00000000
        /*0030*/ 	.short	0x0000
        /*0032*/ 	.short	0x0000
        /*0034*/ 	.byte	0x00, 0xf5, 0x21, 0x00


	//----- nvinfo : EIATTR_SPARSE_MMA_MASK
	.align		4
.L_21:
        /*0038*/ 	.byte	0x03, 0x50
        /*003a*/ 	.short	0x0000


	//----- nvinfo : EIATTR_MAXREG_COUNT
	.align		4
        /*003c*/ 	.byte	0x03, 0x1b
        /*003e*/ 	.short	0x00ff


	//----- nvinfo : EIATTR_EXTERNS
	.align		4
        /*0040*/ 	.byte	0x04, 0x0f
        /*0042*/ 	.short	(.L_23 - .L_22)


	//   ....[0]....
	.align		4
.L_22:
        /*0044*/ 	.word	index@(vprintf)


	//----- nvinfo : EIATTR_MERCURY_ISA_VERSION
	.align		4
.L_23:
        /*0048*/ 	.byte	0x03, 0x5f
        /*004a*/ 	.short	0x0101


	//----- nvinfo : EIATTR_VRC_CTA_INIT_COUNT
	.align		4
        /*004c*/ 	.byte	0x02, 0x4a
	.zero		1
	.zero		1


	//----- nvinfo : EIATTR_SYSCALL_OFFSETS
	.align		4
        /*0050*/ 	.byte	0x04, 0x46
        /*0052*/ 	.short	(.L_25 - .L_24)


	//   ....[0]....
.L_24:
        /*0054*/ 	.word	0x000002a0


	//----- nvinfo : EIATTR_EXIT_INSTR_OFFSETS
	.align		4
.L_25:
        /*0058*/ 	.byte	0x04, 0x1c
        /*005a*/ 	.short	(.L_27 - .L_26)


	//   ....[0]....
.L_26:
        /*005c*/ 	.word	0x000002b0


	//----- nvinfo : EIATTR_CBANK_PARAM_SIZE
	.align		4
.L_27:
        /*0060*/ 	.byte	0x03, 0x19
        /*0062*/ 	.short	0x0018


	//----- nvinfo : EIATTR_PARAM_CBANK
	.align		4
        /*0064*/ 	.byte	0x04, 0x0a
        /*0066*/ 	.short	(.L_29 - .L_28)
	.align		4
.L_28:
        /*0068*/ 	.word	index@(.nv.constant0._Z11build_arrayPiS_S_)
        /*006c*/ 	.short	0x0380
        /*006e*/ 	.short	0x0018


	//----- nvinfo : EIATTR_SW_WAR
	.align		4
.L_29:
        /*0070*/ 	.byte	0x04, 0x36
        /*0072*/ 	.short	(.L_31 - .L_30)
.L_30:
        /*0074*/ 	.word	0x00000008
.L_31:


//--------------------- .nv.info._Z9add_arrayPiS_S_ --------------------------
	.section	.nv.info._Z9add_arrayPiS_S_,"",@"SHT_CUDA_INFO"
	.sectionflags	@""
	.align	4


	//----- nvinfo : EIATTR_CUDA_API_VERSION
	.align		4
        /*0000*/ 	.byte	0x04, 0x37
        /*0002*/ 	.short	(.L_33 - .L_32)
.L_32:
        /*0004*/ 	.word	0x00000082


	//----- nvinfo : EIATTR_KPARAM_INFO
	.align		4
.L_33:
        /*0008*/ 	.byte	0x04, 0x17
        /*000a*/ 	.short	(.L_35 - .L_34)
.L_34:
        /*000c*/ 	.word	0x00000000
        /*0010*/ 	.short	0x0002
        /*0012*/ 	.short	0x0010
        /*0014*/ 	.byte	0x00, 0xf5, 0x21, 0x00


	//----- nvinfo : EIATTR_KPARAM_INFO
	.align		4
.L_35:
        /*0018*/ 	.byte	0x04, 0x17
        /*001a*/ 	.short	(.L_37 - .L_36)
.L_36:
        /*001c*/ 	.word	0x00000000
        /*0020*/ 	.short	0x0001
        /*0022*/ 	.short	0x0008
        /*0024*/ 	.byte	0x00, 0xf5, 0x21, 0x00


	//----- nvinfo : EIATTR_KPARAM_INFO
	.align		4
.L_37:
        /*0028*/ 	.byte	0x04, 0x17
        /*002a*/ 	.short	(.L_39 - .L_38)
.L_38:
        /*002c*/ 	.word	0x00000000
        /*0030*/ 	.short	0x0000
        /*0032*/ 	.short	0x0000
        /*0034*/ 	.byte	0x00, 0xf5, 0x21, 0x00


	//----- nvinfo : EIATTR_SPARSE_MMA_MASK
	.align		4
.L_39:
        /*0038*/ 	.byte	0x03, 0x50
        /*003a*/ 	.short	0x0000


	//----- nvinfo : EIATTR_MAXREG_COUNT
	.align		4
        /*003c*/ 	.byte	0x03, 0x1b
        /*003e*/ 	.short	0x00ff


	//----- nvinfo : EIATTR_EXTERNS
	.align		4
        /*0040*/ 	.byte	0x04, 0x0f
        /*0042*/ 	.short	(.L_41 - .L_40)


	//   ....[0]....
	.align		4
.L_40:
        /*0044*/ 	.word	index@(vprintf)


	//----- nvinfo : EIATTR_MERCURY_ISA_VERSION
	.align		4
.L_41:
        /*0048*/ 	.byte	0x03, 0x5f
        /*004a*/ 	.short	0x0101


	//----- nvinfo : EIATTR_VRC_CTA_INIT_COUNT
	.align		4
        /*004c*/ 	.byte	0x02, 0x4a
	.zero		1
	.zero		1


	//----- nvinfo : EIATTR_SYSCALL_OFFSETS
	.align		4
        /*0050*/ 	.byte	0x04, 0x46
        /*0052*/ 	.short	(.L_43 - .L_42)


	//   ....[0]....
.L_42:
        /*0054*/ 	.word	0x00000270


	//----- nvinfo : EIATTR_EXIT_INSTR_OFFSETS
	.align		4
.L_43:
        /*0058*/ 	.byte	0x04, 0x1c
        /*005a*/ 	.short	(.L_45 - .L_44)


	//   ....[0]....
.L_44:
        /*005c*/ 	.word	0x00000280


	//----- nvinfo : EIATTR_CBANK_PARAM_SIZE
	.align		4
.L_45:
        /*0060*/ 	.byte	0x03, 0x19
        /*0062*/ 	.short	0x0018


	//----- nvinfo : EIATTR_PARAM_CBANK
	.align		4
        /*0064*/ 	.byte	0x04, 0x0a
        /*0066*/ 	.short	(.L_47 - .L_46)
	.align		4
.L_46:
        /*0068*/ 	.word	index@(.nv.constant0._Z9add_arrayPiS_S_)
        /*006c*/ 	.short	0x0380
        /*006e*/ 	.short	0x0018


	//----- nvinfo : EIATTR_SW_WAR
	.align		4
.L_47:
        /*0070*/ 	.byte	0x04, 0x36
        /*0072*/ 	.short	(.L_49 - .L_48)
.L_48:
        /*0074*/ 	.word	0x00000008
.L_49:


//--------------------- .nv.callgraph             --------------------------
	.section	.nv.callgraph,"",@"SHT_CUDA_CALLGRAPH"
	.align	4
	.sectionentsize	8
	.align		4
        /*0000*/ 	.word	0x00000000
	.align		4
        /*0004*/ 	.word	0xffffffff
	.align		4
        /*0008*/ 	.word	index@(_Z11build_arrayPiS_S_)
	.align		4
        /*000c*/ 	.word	index@(vprintf)
	.align		4
        /*0010*/ 	.word	index@(_Z9add_arrayPiS_S_)
	.align		4
        /*0014*/ 	.word	index@(vprintf)
	.align		4
        /*0018*/ 	.word	0x00000000
	.align		4
        /*001c*/ 	.word	0xfffffffe
	.align		4
        /*0020*/ 	.word	0x00000000
	.align		4
        /*0024*/ 	.word	0xfffffffd
	.align		4
        /*0028*/ 	.word	0x00000000
	.align		4
        /*002c*/ 	.word	0xfffffffc


//--------------------- .nv.constant4             --------------------------
	.section	.nv.constant4,"a",@progbits
	.align	8
	.align		8
.nv.constant4:
        /*0000*/ 	.dword	vprintf
	.align		8
        /*0008*/ 	.dword	$str
	.align		8
        /*0010*/ 	.dword	$str$1


//--------------------- .text._Z11build_arrayPiS_S_ --------------------------
	.section	.text._Z11build_arrayPiS_S_,"ax",@progbits
	.align	128
        .global         _Z11build_arrayPiS_S_
        .type           _Z11build_arrayPiS_S_,@function
        .size           _Z11build_arrayPiS_S_,(.L_x_4 - _Z11build_arrayPiS_S_)
        .other          _Z11build_arrayPiS_S_,@"STO_CUDA_ENTRY STV_DEFAULT"
_Z11build_arrayPiS_S_:
.text._Z11build_arrayPiS_S_:
[----:B------:R-:W0:Y:S01]  /*0000*/  LDC R1, c[0x0][0x37c] ;  /* 0x0000df00ff017b82 */ /* 0x000e220000000800 */
[----:B------:R-:W1:Y:S01]  /*0010*/  S2R R16, SR_TID.Y ;  /* 0x0000000000107919 */ /* 0x000e620000002200 */
[----:B------:R-:W2:Y:S06]  /*0020*/  LDCU UR6, c[0x0][0x2fc] ;  /* 0x00005f80ff0677ac */ /* 0x000eac0008000800 */
[----:B------:R-:W3:Y:S01]  /*0030*/  LDC.64 R4, c[0x0][0x380] ;  /* 0x0000e000ff047b82 */ /* 0x000ee20000000a00 */
[----:B------:R-:W-:Y:S01]  /*0040*/  HFMA2 R19, -RZ, RZ, 0, 1.1920928955078125e-07 ;  /* 0x00000002ff137431 */ /* 0x000fe200000001ff */
[----:B------:R-:W4:Y:S01]  /*0050*/  S2R R3, SR_CTAID.X ;  /* 0x0000000000037919 */ /* 0x000f220000002500 */
[----:B------:R-:W4:Y:S01]  /*0060*/  LDCU UR7, c[0x0][0x360] ;  /* 0x00006c00ff0777ac */ /* 0x000f220008000800 */
[----:B------:R-:W-:Y:S01]  /*0070*/  IMAD.MOV.U32 R17, RZ, RZ, 0x1 ;  /* 0x00000001ff117424 */ /* 0x000fe200078e00ff */
[----:B0-----:R-:W-:Y:S01]  /*0080*/  IADD3 R1, PT, PT, R1, -0x28, RZ ;  /* 0xffffffd801017810 */ /* 0x001fe20007ffe0ff */
[----:B------:R-:W4:Y:S01]  /*0090*/  S2R R9, SR_TID.X ;  /* 0x0000000000097919 */ /* 0x000f220000002100 */
[----:B------:R-:W1:Y:S01]  /*00a0*/  LDCU UR8, c[0x0][0x364] ;  /* 0x00006c80ff0877ac */ /* 0x000e620008000800 */
[----:B------:R-:W0:Y:S01]  /*00b0*/  LDC.64 R6, c[0x0][0x388] ;  /* 0x0000e200ff067b82 */ /* 0x000e220000000a00 */
[----:B------:R-:W-:Y:S01]  /*00c0*/  IMAD.MOV.U32 R21, RZ, RZ, 0x3 ;  /* 0x00000003ff157424 */ /* 0x000fe200078e00ff */
[----:B------:R-:W1:Y:S01]  /*00d0*/  S2R R8, SR_CTAID.Y ;  /* 0x0000000000087919 */ /* 0x000e620000002600 */
[----:B------:R-:W5:Y:S05]  /*00e0*/  LDCU.64 UR4, c[0x0][0x358] ;  /* 0x00006b00ff0477ac */ /* 0x000f6a0008000a00 */
[----:B------:R-:W2:Y:S01]  /*00f0*/  LDC.64 R14, c[0x0][0x390] ;  /* 0x0000e400ff0e7b82 */ /* 0x000ea20000000a00 */
[----:B----4-:R-:W-:-:S02]  /*0100*/  IMAD R11, R3, UR7, R9 ;  /* 0x00000007030b7c24 */ /* 0x010fc4000f8e0209 */
[----:B-1----:R-:W-:Y:S01]  /*0110*/  IMAD R2, R8, UR8, R16 ;  /* 0x0000000808027c24 */ /* 0x002fe2000f8e0210 */
[----:B------:R-:W-:Y:S02]  /*0120*/  MOV R10, 0x3 ;  /* 0x00000003000a7802 */ /* 0x000fe40000000f00 */
[----:B------:R-:W-:Y:S01]  /*0130*/  MOV R0, 0x0 ;  /* 0x0000000000007802 */ /* 0x000fe20000000f00 */
[----:B------:R-:W-:Y:S01]  /*0140*/  STL.64 [R1+0x18], R8 ;  /* 0x0000180801007387 */ /* 0x000fe20000100a00 */
[----:B------:R-:W-:Y:S01]  /*0150*/  LEA R13, R11, R2, 0xa ;  /* 0x000000020b0d7211 */ /* 0x000fe200078e50ff */
[----:B------:R-:W1:Y:S04]  /*0160*/  LDCU.64 UR8, c[0x4][0x10] ;  /* 0x01000200ff0877ac */ /* 0x000e680008000a00 */
[----:B---3--:R-:W-:-:S04]  /*0170*/  IMAD.WIDE R4, R13, 0x4, R4 ;  /* 0x000000040d047825 */ /* 0x008fc800078e0204 */
[C---:B0-----:R-:W-:Y:S01]  /*0180*/  IMAD.WIDE R6, R13.reuse, 0x4, R6 ;  /* 0x000000040d067825 */ /* 0x041fe200078e0206 */
[----:B-----5:R-:W-:Y:S03]  /*0190*/  STG.E desc[UR4][R4.64], R17 ;  /* 0x0000001104007986 */ /* 0x020fe6000c101904 */
[----:B--2---:R-:W-:Y:S01]  /*01a0*/  IMAD.WIDE R14, R13, 0x4, R14 ;  /* 0x000000040d0e7825 */ /* 0x004fe200078e020e */
[----:B------:R-:W-:Y:S04]  /*01b0*/  STG.E desc[UR4][R6.64], R19 ;  /* 0x0000001306007986 */ /* 0x000fe8000c101904 */
[----:B------:R0:W-:Y:S04]  /*01c0*/  STG.E desc[UR4][R14.64], R21 ;  /* 0x000000150e007986 */ /* 0x0001e8000c101904 */
[----:B------:R1:W2:Y:S04]  /*01d0*/  LDG.E R12, desc[UR4][R4.64] ;  /* 0x00000004040c7981 */ /* 0x0002a8000c1e1900 */
[----:B------:R3:W2:Y:S01]  /*01e0*/  LDG.E R13, desc[UR4][R6.64] ;  /* 0x00000004060d7981 */ /* 0x0006a2000c1e1900 */
[----:B------:R-:W3:Y:S03]  /*01f0*/  LDCU UR4, c[0x0][0x2f8] ;  /* 0x00005f00ff0477ac */ /* 0x000ee60008000800 */
[----:B------:R4:W-:Y:S01]  /*0200*/  STL [R1+0x20], R16 ;  /* 0x0000201001007387 */ /* 0x0009e20000100800 */
[----:B0-----:R4:W0:Y:S01]  /*0210*/  LDC.64 R14, c[0x4][R0] ;  /* 0x01000000000e7b82 */ /* 0x0018220000000a00 */
[----:B-1----:R-:W-:Y:S01]  /*0220*/  IMAD.U32 R4, RZ, RZ, UR8 ;  /* 0x00000008ff047e24 */ /* 0x002fe2000f8e00ff */
[----:B------:R-:W-:Y:S01]  /*0230*/  MOV R5, UR9 ;  /* 0x0000000900057c02 */ /* 0x000fe20008000f00 */
[----:B------:R4:W-:Y:S04]  /*0240*/  STL.64 [R1+0x8], R10 ;  /* 0x0000080a01007387 */ /* 0x0009e80000100a00 */
[----:B------:R4:W-:Y:S01]  /*0250*/  STL.64 [R1+0x10], R2 ;  /* 0x0000100201007387 */ /* 0x0009e20000100a00 */
[----:B---3--:R-:W-:-:S04]  /*0260*/  IADD3 R6, P0, PT, R1, UR4, RZ ;  /* 0x0000000401067c10 */ /* 0x008fc8000ff1e0ff */
[----:B------:R-:W-:Y:S01]  /*0270*/  IADD3.X R7, PT, PT, RZ, UR6, RZ, P0, !PT ;  /* 0x00000006ff077c10 */ /* 0x000fe200087fe4ff */
[----:B0-2---:R4:W-:Y:S08]  /*0280*/  STL.64 [R1], R12 ;  /* 0x0000000c01007387 */ /* 0x0059f00000100a00 */
[----:B------:R-:W-:-:S07]  /*0290*/  LEPC R20, `(.L_x_0) ;  /* 0x000000001014794e */ /* 0x000fce0000000000 */
[----:B----4-:R-:W-:Y:S05]  /*02a0*/  CALL.ABS.NOINC R14 ;  /* 0x000000000e007343 */ /* 0x010fea0003c00000 */
.L_x_0:
[----:B------:R-:W-:Y:S05]  /*02b0*/  EXIT ;  /* 0x000000000000794d */ /* 0x000fea0003800000 */
.L_x_1:
[----:B------:R-:W-:-:S00]  /*02c0*/  BRA `(.L_x_1) ;  /* 0xfffffffc00fc7947 */ /* 0x000fc0000383ffff */
[----:B------:R-:W-:-:S00]  /*02d0*/  NOP ;  /* 0x0000000000007918 */ /* 0x000fc00000000000 */
        /* <DEDUP_REMOVED lines=10> */
.L_x_4:


//--------------------- .text._Z9add_arrayPiS_S_  --------------------------
	.section	.text._Z9add_arrayPiS_S_,"ax",@progbits
	.align	128
        .global         _Z9add_arrayPiS_S_
        .type           _Z9add_arrayPiS_S_,@function
        .size           _Z9add_arrayPiS_S_,(.L_x_5 - _Z9add_arrayPiS_S_)
        .other          _Z9add_arrayPiS_S_,@"STO_CUDA_ENTRY STV_DEFAULT"
_Z9add_arrayPiS_S_:
.text._Z9add_arrayPiS_S_:
[----:B------:R-:W0:Y:S01]  /*0000*/  LDC R1, c[0x0][0x37c] ;  /* 0x0000df00ff017b82 */ /* 0x000e220000000800 */
[----:B------:R-:W1:Y:S01]  /*0010*/  S2R R16, SR_TID.Y ;  /* 0x0000000000107919 */ /* 0x000e620000002200 */
[----:B------:R-:W2:Y:S06]  /*0020*/  LDCU UR6, c[0x0][0x2fc] ;  /* 0x00005f80ff0677ac */ /* 0x000eac0008000800 */
[----:B------:R-:W3:Y:S01]  /*0030*/  LDC.64 R6, c[0x0][0x380] ;  /* 0x0000e000ff067b82 */ /* 0x000ee20000000a00 */
[----:B0-----:R-:W-:Y:S01]  /*0040*/  IADD3 R1, PT, PT, R1, -0x28, RZ ;  /* 0xffffffd801017810 */ /* 0x001fe20007ffe0ff */
[----:B------:R-:W0:Y:S01]  /*0050*/  S2R R9, SR_CTAID.X ;  /* 0x0000000000097919 */ /* 0x000e220000002500 */
[----:B------:R-:W0:Y:S01]  /*0060*/  LDCU UR7, c[0x0][0x360] ;  /* 0x00006c00ff0777ac */ /* 0x000e220008000800 */
[----:B------:R-:W0:Y:S01]  /*0070*/  S2R R15, SR_TID.X ;  /* 0x00000000000f7919 */ /* 0x000e220000002100 */
[----:B------:R-:W1:Y:S03]  /*0080*/  LDCU UR8, c[0x0][0x364] ;  /* 0x00006c80ff0877ac */ /* 0x000e660008000800 */
[----:B------:R-:W4:Y:S01]  /*0090*/  LDC.64 R4, c[0x0][0x388] ;  /* 0x0000e200ff047b82 */ /* 0x000f220000000a00 */
[----:B------:R-:W1:Y:S01]  /*00a0*/  S2R R14, SR_CTAID.Y ;  /* 0x00000000000e7919 */ /* 0x000e620000002600 */
[----:B------:R-:W5:Y:S06]  /*00b0*/  LDCU.64 UR4, c[0x0][0x358] ;  /* 0x00006b00ff0477ac */ /* 0x000f6c0008000a00 */
[----:B------:R-:W2:Y:S01]  /*00c0*/  LDC.64 R12, c[0x0][0x390] ;  /* 0x0000e400ff0c7b82 */ /* 0x000ea20000000a00 */
[----:B0-----:R-:W-:-:S02]  /*00d0*/  IMAD R3, R9, UR7, R15 ;  /* 0x0000000709037c24 */ /* 0x001fc4000f8e020f */
[----:B-1----:R-:W-:Y:S01]  /*00e0*/  IMAD R8, R14, UR8, R16 ;  /* 0x000000080e087c24 */ /* 0x002fe2000f8e0210 */
[----:B------:R-:W-:Y:S01]  /*00f0*/  MOV R0, 0x0 ;  /* 0x0000000000007802 */ /* 0x000fe20000000f00 */
[----:B------:R-:W-:Y:S01]  /*0100*/  STL.64 [R1+0x18], R14 ;  /* 0x0000180e01007387 */ /* 0x000fe20000100a00 */
[----:B------:R-:W0:Y:S02]  /*0110*/  LDCU.64 UR8, c[0x4][0x8] ;  /* 0x01000100ff0877ac */ /* 0x000e240008000a00 */
[----:B------:R-:W-:-:S05]  /*0120*/  LEA R11, R3, R8, 0xa ;  /* 0x00000008030b7211 */ /* 0x000fca00078e50ff */
[----:B---3--:R-:W-:-:S04]  /*0130*/  IMAD.WIDE R6, R11, 0x4, R6 ;  /* 0x000000040b067825 */ /* 0x008fc800078e0206 */
[C---:B----4-:R-:W-:Y:S01]  /*0140*/  IMAD.WIDE R4, R11.reuse, 0x4, R4 ;  /* 0x000000040b047825 */ /* 0x050fe200078e0204 */
[----:B-----5:R-:W3:Y:S04]  /*0150*/  LDG.E R2, desc[UR4][R6.64] ;  /* 0x0000000406027981 */ /* 0x020ee8000c1e1900 */
[----:B------:R-:W3:Y:S01]  /*0160*/  LDG.E R17, desc[UR4][R4.64] ;  /* 0x0000000404117981 */ /* 0x000ee2000c1e1900 */
[----:B--2---:R-:W-:Y:S01]  /*0170*/  IMAD.WIDE R12, R11, 0x4, R12 ;  /* 0x000000040b0c7825 */ /* 0x004fe200078e020c */
[----:B---3--:R-:W-:-:S05]  /*0180*/  IADD3 R2, PT, PT, R2, R17, RZ ;  /* 0x0000001102027210 */ /* 0x008fca0007ffe0ff */
[----:B------:R1:W-:Y:S04]  /*0190*/  STG.E desc[UR4][R12.64], R2 ;  /* 0x000000020c007986 */ /* 0x0003e8000c101904 */
[----:B------:R-:W2:Y:S04]  /*01a0*/  LDG.E R10, desc[UR4][R6.64] ;  /* 0x00000004060a7981 */ /* 0x000ea8000c1e1900 */
[----:B------:R0:W2:Y:S01]  /*01b0*/  LDG.E R11, desc[UR4][R4.64] ;  /* 0x00000004040b7981 */ /* 0x0000a2000c1e1900 */
[----:B------:R-:W3:Y:S03]  /*01c0*/  LDCU UR4, c[0x0][0x2f8] ;  /* 0x00005f00ff0477ac */ /* 0x000ee60008000800 */
[----:B------:R4:W-:Y:S01]  /*01d0*/  STL [R1+0x20], R16 ;  /* 0x0000201001007387 */ /* 0x0009e20000100800 */
[----:B-1----:R4:W1:Y:S03]  /*01e0*/  LDC.64 R12, c[0x4][R0] ;  /* 0x01000000000c7b82 */ /* 0x0028660000000a00 */
[----:B------:R4:W-:Y:S01]  /*01f0*/  STL.64 [R1+0x10], R8 ;  /* 0x0000100801007387 */ /* 0x0009e20000100a00 */
[----:B0-----:R-:W-:Y:S01]  /*0200*/  IMAD.U32 R4, RZ, RZ, UR8 ;  /* 0x00000008ff047e24 */ /* 0x001fe2000f8e00ff */
[----:B------:R-:W-:-:S02]  /*0210*/  MOV R5, UR9 ;  /* 0x0000000900057c02 */ /* 0x000fc40008000f00 */
[----:B------:R4:W-:Y:S01]  /*0220*/  STL.64 [R1+0x8], R2 ;  /* 0x0000080201007387 */ /* 0x0009e20000100a00 */
[----:B---3--:R-:W-:-:S05]  /*0230*/  IADD3 R6, P0, PT, R1, UR4, RZ ;  /* 0x0000000401067c10 */ /* 0x008fca000ff1e0ff */
[----:B------:R-:W-:Y:S01]  /*0240*/  IMAD.X R7, RZ, RZ, UR6, P0 ;  /* 0x00000006ff077e24 */ /* 0x000fe200080e06ff */
[----:B-12---:R4:W-:Y:S07]  /*0250*/  STL.64 [R1], R10 ;  /* 0x0000000a01007387 */ /* 0x0069ee0000100a00 */
[----:B------:R-:W-:-:S07]  /*0260*/  LEPC R20, `(.L_x_2) ;  /* 0x000000001014794e */ /* 0x000fce0000000000 */
[----:B----4-:R-:W-:Y:S05]  /*0270*/  CALL.ABS.NOINC R12 ;  /* 0x000000000c007343 */ /* 0x010fea0003c00000 */
.L_x_2:
[----:B------:R-:W-:Y:S05]  /*0280*/  EXIT ;  /* 0x000000000000794d */ /* 0x000fea0003800000 */
.L_x_3:
        /* <DEDUP_REMOVED lines=15> */
.L_x_5:


//--------------------- .nv.global.init           --------------------------
	.section	.nv.global.init,"aw",@progbits
.nv.global.init:
	.type		$str$1,@object
	.size		$str$1,($str - $str$1)
$str$1:
        /*0000*/ 	.byte	0x25, 0x64, 0x20, 0x25, 0x64, 0x20, 0x25, 0x64, 0x09, 0x09, 0x69, 0x6e, 0x64, 0x65, 0x78, 0x3a
        /*0010*/ 	.byte	0x20, 0x25, 0x32, 0x64, 0x2c, 0x20, 0x25, 0x32, 0x64, 0x09, 0x09, 0x62, 0x6c, 0x6f, 0x63, 0x6b
        /*0020*/ 	.byte	0x3a, 0x20, 0x25, 0x32, 0x64, 0x2c, 0x20, 0x25, 0x32, 0x64, 0x09, 0x09, 0x74, 0x68, 0x72, 0x65
        /*0030*/ 	.byte	0x61, 0x64, 0x3a, 0x20, 0x25, 0x32, 0x64, 0x2c, 0x20, 0x25, 0x32, 0x64, 0x0a, 0x00
	.type		$str,@object
	.size		$str,(.L_0 - $str)
$str:
        /*003e*/ 	.byte	0x25, 0x64, 0x20, 0x25, 0x64, 0x20, 0x25, 0x64, 0x20, 0x20, 0x20, 0x20, 0x20, 0x69, 0x6e, 0x64
        /*004e*/ 	.byte	0x65, 0x78, 0x3a, 0x20, 0x25, 0x32, 0x64, 0x2c, 0x20, 0x25, 0x32, 0x64, 0x20, 0x20, 0x20, 0x20
        /*005e*/ 	.byte	0x20, 0x20, 0x62, 0x6c, 0x6f, 0x63, 0x6b, 0x3a, 0x20, 0x25, 0x32, 0x64, 0x2c, 0x20, 0x25, 0x32
        /*006e*/ 	.byte	0x64, 0x20, 0x20, 0x20, 0x20, 0x20, 0x20, 0x74, 0x68, 0x72, 0x65, 0x61, 0x64, 0x3a, 0x20, 0x25
        /*007e*/ 	.byte	0x32, 0x64, 0x2c, 0x20, 0x25, 0x32, 0x64, 0x0a, 0x00
.L_0:


//--------------------- .nv.shared.reserved.0     --------------------------
	.section	.nv.shared.reserved.0,"aw",@nobits
	.weak		__nv_reservedSMEM_offset_0_alias
	.size		__nv_reservedSMEM_offset_0_alias, 0, 64
	.other		__nv_reservedSMEM_offset_0_alias,@"STO_CUDA_RESERVED_SHARED STV_DEFAULT"
__nv_reservedSMEM_offset_0_alias:
	.zero		0
	.zero		64


//--------------------- .nv.constant0._Z11build_arrayPiS_S_ --------------------------
	.section	.nv.constant0._Z11build_arrayPiS_S_,"a",@progbits
	.sectionflags	@""
	.align	4
.nv.constant0._Z11build_arrayPiS_S_:
	.zero		920


//--------------------- .nv.constant0._Z9add_arrayPiS_S_ --------------------------
	.section	.nv.constant0._Z9add_arrayPiS_S_,"a",@progbits
	.sectionflags	@""
	.align	4
.nv.constant0._Z9add_arrayPiS_S_:
	.zero		920


//--------------------- SYMBOLS --------------------------

	.type		.nv.reservedSmem.offset0,@object
	.size		.nv.reservedSmem.offset0,0x4
	.type		vprintf,@function
